//
// Generated by NVIDIA NVVM Compiler
//
// Compiler Build ID: CL-36424714
// Cuda compilation tools, release 13.0, V13.0.88
// Based on NVVM 20.0.0
//

.version 9.0
.target sm_100
.address_size 64

	// .globl	_Z14processSectionP4cellS0_ii

.visible .entry _Z14processSectionP4cellS0_ii(
	.param .u64 .ptr .align 1 _Z14processSectionP4cellS0_ii_param_0,
	.param .u64 .ptr .align 1 _Z14processSectionP4cellS0_ii_param_1,
	.param .u32 _Z14processSectionP4cellS0_ii_param_2,
	.param .u32 _Z14processSectionP4cellS0_ii_param_3
)
{
	.reg .pred 	%p<12>;
	.reg .b16 	%rs<4>;
	.reg .b32 	%r<46>;
	.reg .b64 	%rd<27>;

	ld.param.u64 	%rd4, [_Z14processSectionP4cellS0_ii_param_0];
	ld.param.u64 	%rd5, [_Z14processSectionP4cellS0_ii_param_1];
	ld.param.u32 	%r6, [_Z14processSectionP4cellS0_ii_param_2];
	ld.param.u32 	%r7, [_Z14processSectionP4cellS0_ii_param_3];
	cvta.to.global.u64 	%rd1, %rd5;
	mov.u32 	%r8, %tid.x;
	mov.u32 	%r9, %ctaid.x;
	mov.u32 	%r10, %ntid.x;
	mad.lo.s32 	%r1, %r9, %r10, %r8;
	mul.lo.s32 	%r11, %r7, %r6;
	setp.ge.s32 	%p1, %r1, %r11;
	@%p1 bra 	$L__BB0_12;
	div.s32 	%r12, %r1, %r7;
	mul.lo.s32 	%r13, %r12, %r7;
	sub.s32 	%r3, %r1, %r13;
	add.s32 	%r14, %r6, -1;
	setp.lt.s32 	%p2, %r12, %r14;
	min.s32 	%r15, %r12, %r3;
	setp.gt.s32 	%p3, %r15, 0;
	add.s32 	%r16, %r7, -1;
	setp.lt.s32 	%p4, %r3, %r16;
	and.pred  	%p5, %p2, %p4;
	and.pred  	%p6, %p5, %p3;
	@%p6 bra 	$L__BB0_3;
	mad.lo.s32 	%r44, %r12, %r7, %r3;
	mul.wide.s32 	%rd25, %r44, 8;
	add.s64 	%rd26, %rd1, %rd25;
	mov.b16 	%rs3, 1;
	st.global.u8 	[%rd26], %rs3;
	mov.b32 	%r45, 0;
	st.global.u32 	[%rd26+4], %r45;
	bra.uni 	$L__BB0_12;
$L__BB0_3:
	cvta.to.global.u64 	%rd6, %rd4;
	add.s32 	%r17, %r12, -1;
	mul.lo.s32 	%r18, %r17, %r7;
	add.s32 	%r19, %r18, %r3;
	mul.wide.s32 	%rd7, %r19, 8;
	add.s64 	%rd8, %rd6, %rd7;
	add.s64 	%rd9, %rd8, 4;
	ld.global.u32 	%r20, [%rd8+4];
	shl.b32 	%r21, %r7, 1;
	add.s32 	%r22, %r18, %r21;
	add.s32 	%r23, %r22, %r3;
	mul.wide.s32 	%rd10, %r23, 8;
	add.s64 	%rd11, %rd6, %rd10;
	ld.global.u32 	%r24, [%rd11+4];
	add.s32 	%r25, %r24, %r20;
	sub.s32 	%r26, %r22, %r7;
	cvt.s64.s32 	%rd12, %r26;
	cvt.u64.u32 	%rd13, %r3;
	add.s64 	%rd14, %rd13, %rd12;
	shl.b64 	%rd15, %rd14, 3;
	add.s64 	%rd16, %rd6, %rd15;
	ld.global.u32 	%r27, [%rd16+-4];
	add.s32 	%r28, %r25, %r27;
	ld.global.u32 	%r29, [%rd16+12];
	add.s32 	%r30, %r28, %r29;
	ld.global.u32 	%r31, [%rd8+-4];
	add.s32 	%r32, %r30, %r31;
	ld.global.u32 	%r33, [%rd8+12];
	add.s32 	%r34, %r32, %r33;
	ld.global.u32 	%r35, [%rd11+-4];
	add.s32 	%r36, %r34, %r35;
	ld.global.u32 	%r37, [%rd11+12];
	add.s32 	%r4, %r36, %r37;
	add.s32 	%r5, %r19, %r7;
	mul.wide.s32 	%rd17, %r7, 8;
	add.s64 	%rd18, %rd9, %rd17;
	ld.global.u32 	%r38, [%rd18];
	setp.ne.s32 	%p7, %r38, 1;
	@%p7 bra 	$L__BB0_8;
	add.s32 	%r41, %r4, -4;
	setp.gt.u32 	%p10, %r41, -3;
	@%p10 bra 	$L__BB0_6;
	mul.wide.s32 	%rd23, %r5, 8;
	add.s64 	%rd24, %rd1, %rd23;
	mov.b32 	%r43, 0;
	st.global.u32 	[%rd24+4], %r43;
	bra.uni 	$L__BB0_12;
$L__BB0_6:
	mul.wide.s32 	%rd22, %r5, 8;
	add.s64 	%rd2, %rd1, %rd22;
	ld.global.u8 	%rs2, [%rd2];
	setp.ne.s16 	%p11, %rs2, 0;
	@%p11 bra 	$L__BB0_12;
	mov.b32 	%r42, 1;
	st.global.u32 	[%rd2+4], %r42;
	bra.uni 	$L__BB0_12;
$L__BB0_8:
	setp.ne.s32 	%p8, %r4, 3;
	@%p8 bra 	$L__BB0_11;
	mul.wide.s32 	%rd21, %r5, 8;
	add.s64 	%rd3, %rd1, %rd21;
	ld.global.u8 	%rs1, [%rd3];
	setp.ne.s16 	%p9, %rs1, 0;
	@%p9 bra 	$L__BB0_12;
	mov.b32 	%r40, 1;
	st.global.u32 	[%rd3+4], %r40;
	bra.uni 	$L__BB0_12;
$L__BB0_11:
	mul.wide.s32 	%rd19, %r5, 8;
	add.s64 	%rd20, %rd1, %rd19;
	mov.b32 	%r39, 0;
	st.global.u32 	[%rd20+4], %r39;
$L__BB0_12:
	ret;

}


// ===== COMPILED SASS (sm_100) =====

	.target	sm_100

	.elftype	@"ET_EXEC"


//--------------------- .note.nv.tkinfo           --------------------------
	.section	.note.nv.tkinfo,"",@"SHT_NOTE"
	.sectionflags	@"SHF_NOTE_NV_TKINFO"
	.tkinfo
        /*0018*/ 	.word	0x00000002
        /*0030*/ 	.string	""
        /*0030*/ 	.string	"ptxas"
        /*0030*/ 	.string	"Cuda compilation tools, release 13.0, V13.0.88"
        /*0030*/ 	.string	"Build cuda_13.0.r13.0/compiler.36424714_0"
        /*0030*/ 	.string	"-arch sm_100 -m 64 "



//--------------------- .note.nv.cuinfo           --------------------------
	.section	.note.nv.cuinfo,"",@"SHT_NOTE"
	.sectionflags	@"SHF_NOTE_NV_CUINFO"
        /*0018*/ 	.short	0x0002
        /*001a*/ 	.short	0x0064
        /*001c*/ 	.short	0x0082
	.zero		2


//--------------------- .nv.info                  --------------------------
	.section	.nv.info,"",@"SHT_CUDA_INFO"
	.align	4


	//----- nvinfo : EIATTR_REGCOUNT
	.align		4
        /*0000*/ 	.byte	0x04, 0x2f
        /*0002*/ 	.short	(.L_1 - .L_0)
	.align		4
.L_0:
        /*0004*/ 	.word	index@(_Z14processSectionP4cellS0_ii)
        /*0008*/ 	.word	0x00000016


	//----- nvinfo : EIATTR_FRAME_SIZE
	.align		4
.L_1:
        /*000c*/ 	.byte	0x04, 0x11
        /*000e*/ 	.short	(.L_3 - .L_2)
	.align		4
.L_2:
        /*0010*/ 	.word	index@(_Z14processSectionP4cellS0_ii)
        /*0014*/ 	.word	0x00000000


	//----- nvinfo : EIATTR_MIN_STACK_SIZE
	.align		4
.L_3:
        /*0018*/ 	.byte	0x04, 0x12
        /*001a*/ 	.short	(.L_5 - .L_4)
	.align		4
.L_4:
        /*001c*/ 	.word	index@(_Z14processSectionP4cellS0_ii)
        /*0020*/ 	.word	0x00000000
.L_5:


//--------------------- .nv.compat                --------------------------
	.section	.nv.compat,"",@"SHT_CUDA_COMPAT_INFO"
	.align	4
        /*0000*/ 	.byte	0x02, 0x09, 0x00, 0x00, 0x02, 0x02, 0x01, 0x00, 0x02, 0x05, 0x05, 0x00, 0x03, 0x07, 0x01, 0x01
        /*0010*/ 	.byte	0x02, 0x03, 0x00, 0x00, 0x02, 0x06, 0x01, 0x00, 0x04, 0x0b, 0x08, 0x00, 0x09, 0x00, 0x00, 0x00
        /*0020*/ 	.byte	0x00, 0x00, 0x00, 0x00


//--------------------- .nv.info._Z14processSectionP4cellS0_ii --------------------------
	.section	.nv.info._Z14processSectionP4cellS0_ii,"",@"SHT_CUDA_INFO"
	.sectionflags	@""
	.align	4


	//----- nvinfo : EIATTR_CUDA_API_VERSION
	.align		4
        /*0000*/ 	.byte	0x04, 0x37
        /*0002*/ 	.short	(.L_7 - .L_6)
.L_6:
        /*0004*/ 	.word	0x00000082


	//----- nvinfo : EIATTR_KPARAM_INFO
	.align		4
.L_7:
        /*0008*/ 	.byte	0x04, 0x17
        /*000a*/ 	.short	(.L_9 - .L_8)
.L_8:
        /*000c*/ 	.word	0x00000000
        /*0010*/ 	.short	0x0003
        /*0012*/ 	.short	0x0014
        /*0014*/ 	.byte	0x00, 0xf0, 0x11, 0x00


	//----- nvinfo : EIATTR_KPARAM_INFO
	.align		4
.L_9:
        /*0018*/ 	.byte	0x04, 0x17
        /*001a*/ 	.short	(.L_11 - .L_10)
.L_10:
        /*001c*/ 	.word	0x00000000
        /*0020*/ 	.short	0x0002
        /*0022*/ 	.short	0x0010
        /*0024*/ 	.byte	0x00, 0xf0, 0x11, 0x00


	//----- nvinfo : EIATTR_KPARAM_INFO
	.align		4
.L_11:
        /*0028*/ 	.byte	0x04, 0x17
        /*002a*/ 	.short	(.L_13 - .L_12)
.L_12:
        /*002c*/ 	.word	0x00000000
        /*0030*/ 	.short	0x0001
        /*0032*/ 	.short	0x0008
        /*0034*/ 	.byte	0x00, 0xf5, 0x21, 0x00


	//----- nvinfo : EIATTR_KPARAM_INFO
	.align		4
.L_13:
        /*0038*/ 	.byte	0x04, 0x17
        /*003a*/ 	.short	(.L_15 - .L_14)
.L_14:
        /*003c*/ 	.word	0x00000000
        /*0040*/ 	.short	0x0000
        /*0042*/ 	.short	0x0000
        /*0044*/ 	.byte	0x00, 0xf5, 0x21, 0x00


	//----- nvinfo : EIATTR_SPARSE_MMA_MASK
	.align		4
.L_15:
        /*0048*/ 	.byte	0x03, 0x50
        /*004a*/ 	.short	0x0000


	//----- nvinfo : EIATTR_MAXREG_COUNT
	.align		4
        /*004c*/ 	.byte	0x03, 0x1b
        /*004e*/ 	.short	0x00ff


	//----- nvinfo : EIATTR_MERCURY_ISA_VERSION
	.align		4
        /*0050*/ 	.byte	0x03, 0x5f
        /*0052*/ 	.short	0x0101


	//----- nvinfo : EIATTR_VRC_CTA_INIT_COUNT
	.align		4
        /*0054*/ 	.byte	0x02, 0x4a
	.zero		1
	.zero		1


	//----- nvinfo : EIATTR_EXIT_INSTR_OFFSETS
	.align		4
        /*0058*/ 	.byte	0x04, 0x1c
        /*005a*/ 	.short	(.L_17 - .L_16)


	//   ....[0]....
.L_16:
        /*005c*/ 	.word	0x00000080


	//   ....[1]....
        /*0060*/ 	.word	0x00000300


	//   ....[2]....
        /*0064*/ 	.word	0x00000570


	//   ....[3]....
        /*0068*/ 	.word	0x000005c0


	//   ....[4]....
        /*006c*/ 	.word	0x000005f0


	//   ....[5]....
        /*0070*/ 	.word	0x00000660


	//   ....[6]....
        /*0074*/ 	.word	0x00000690


	//   ....[7]....
        /*0078*/ 	.word	0x000006d0


	//----- nvinfo : EIATTR_CRS_STACK_SIZE
	.align		4
.L_17:
        /*007c*/ 	.byte	0x04, 0x1e
        /*007e*/ 	.short	(.L_19 - .L_18)
.L_18:
        /*0080*/ 	.word	0x00000000


	//----- nvinfo : EIATTR_CBANK_PARAM_SIZE
	.align		4
.L_19:
        /*0084*/ 	.byte	0x03, 0x19
        /*0086*/ 	.short	0x0018


	//----- nvinfo : EIATTR_PARAM_CBANK
	.align		4
        /*0088*/ 	.byte	0x04, 0x0a
        /*008a*/ 	.short	(.L_21 - .L_20)
	.align		4
.L_20:
        /*008c*/ 	.word	index@(.nv.constant0._Z14processSectionP4cellS0_ii)
        /*0090*/ 	.short	0x0380
        /*0092*/ 	.short	0x0018


	//----- nvinfo : EIATTR_SW_WAR
	.align		4
.L_21:
        /*0094*/ 	.byte	0x04, 0x36
        /*0096*/ 	.short	(.L_23 - .L_22)
.L_22:
        /*0098*/ 	.word	0x00000008
.L_23:


//--------------------- .nv.callgraph             --------------------------
	.section	.nv.callgraph,"",@"SHT_CUDA_CALLGRAPH"
	.align	4
	.sectionentsize	8
	.align		4
        /*0000*/ 	.word	0x00000000
	.align		4
        /*0004*/ 	.word	0xffffffff
	.align		4
        /*0008*/ 	.word	0x00000000
	.align		4
        /*000c*/ 	.word	0xfffffffe
	.align		4
        /*0010*/ 	.word	0x00000000
	.align		4
        /*0014*/ 	.word	0xfffffffd
	.align		4
        /*0018*/ 	.word	0x00000000
	.align		4
        /*001c*/ 	.word	0xfffffffc


//--------------------- .text._Z14processSectionP4cellS0_ii --------------------------
	.section	.text._Z14processSectionP4cellS0_ii,"ax",@progbits
	.align	128
        .global         _Z14processSectionP4cellS0_ii
        .type           _Z14processSectionP4cellS0_ii,@function
        .size           _Z14processSectionP4cellS0_ii,(.L_x_3 - _Z14processSectionP4cellS0_ii)
        .other          _Z14processSectionP4cellS0_ii,@"STO_CUDA_ENTRY STV_DEFAULT"
_Z14processSectionP4cellS0_ii:
.text._Z14processSectionP4cellS0_ii:
[----:B------:R-:W-:Y:S01]  /*0000*/  LDC R1, c[0x0][0x37c] ;  /* 0x0000df00ff017b82 */ /* 0x000fe20000000800 */
[----:B------:R-:W0:Y:S07]  /*0010*/  S2R R0, SR_TID.X ;  /* 0x0000000000007919 */ /* 0x000e2e0000002100 */
[----:B------:R-:W0:Y:S08]  /*0020*/  S2UR UR4, SR_CTAID.X ;  /* 0x00000000000479c3 */ /* 0x000e300000002500 */
[----:B------:R-:W0:Y:S08]  /*0030*/  LDC R5, c[0x0][0x360] ;  /* 0x0000d800ff057b82 */ /* 0x000e300000000800 */
[----:B------:R-:W1:Y:S01]  /*0040*/  LDC.64 R2, c[0x0][0x390] ;  /* 0x0000e400ff027b82 */ /* 0x000e620000000a00 */
[----:B0-----:R-:W-:-:S02]  /*0050*/  IMAD R0, R5, UR4, R0 ;  /* 0x0000000405007c24 */ /* 0x001fc4000f8e0200 */
[----:B-1----:R-:W-:-:S05]  /*0060*/  IMAD R5, R3, R2, RZ ;  /* 0x0000000203057224 */ /* 0x002fca00078e02ff */
[----:B------:R-:W-:-:S13]  /*0070*/  ISETP.GE.AND P0, PT, R0, R5, PT ;  /* 0x000000050000720c */ /* 0x000fda0003f06270 */
[----:B------:R-:W-:Y:S05]  /*0080*/  @P0 EXIT ;  /* 0x000000000000094d */ /* 0x000fea0003800000 */
[----:B------:R-:W-:Y:S01]  /*0090*/  IABS R7, R3 ;  /* 0x0000000300077213 */ /* 0x000fe20000000000 */
[----:B------:R-:W0:Y:S01]  /*00a0*/  LDCU.64 UR4, c[0x0][0x358] ;  /* 0x00006b00ff0477ac */ /* 0x000e220008000a00 */
[----:B------:R-:W-:Y:S02]  /*00b0*/  IADD3 R2, PT, PT, R2, -0x1, RZ ;  /* 0xffffffff02027810 */ /* 0x000fe40007ffe0ff */
[----:B------:R-:W1:Y:S08]  /*00c0*/  I2F.RP R6, R7 ;  /* 0x0000000700067306 */ /* 0x000e700000209400 */
[----:B-1----:R-:W1:Y:S02]  /*00d0*/  MUFU.RCP R6, R6 ;  /* 0x0000000600067308 */ /* 0x002e640000001000 */
[----:B-1----:R-:W-:-:S06]  /*00e0*/  VIADD R4, R6, 0xffffffe ;  /* 0x0ffffffe06047836 */ /* 0x002fcc0000000000 */
[----:B------:R1:W2:Y:S02]  /*00f0*/  F2I.FTZ.U32.TRUNC.NTZ R5, R4 ;  /* 0x0000000400057305 */ /* 0x0002a4000021f000 */
[----:B-1----:R-:W-:Y:S02]  /*0100*/  HFMA2 R4, -RZ, RZ, 0, 0 ;  /* 0x00000000ff047431 */ /* 0x002fe400000001ff */
[----:B--2---:R-:W-:-:S04]  /*0110*/  IMAD.MOV R8, RZ, RZ, -R5 ;  /* 0x000000ffff087224 */ /* 0x004fc800078e0a05 */
[----:B------:R-:W-:Y:S01]  /*0120*/  IMAD R9, R8, R7, RZ ;  /* 0x0000000708097224 */ /* 0x000fe200078e02ff */
[----:B------:R-:W-:-:S03]  /*0130*/  IABS R8, R0 ;  /* 0x0000000000087213 */ /* 0x000fc60000000000 */
[----:B------:R-:W-:Y:S01]  /*0140*/  IMAD.HI.U32 R5, R5, R9, R4 ;  /* 0x0000000905057227 */ /* 0x000fe200078e0004 */
[----:B------:R-:W-:-:S04]  /*0150*/  LOP3.LUT R4, R0, R3, RZ, 0x3c, !PT ;  /* 0x0000000300047212 */ /* 0x000fc800078e3cff */
[----:B------:R-:W-:Y:S01]  /*0160*/  ISETP.GE.AND P1, PT, R4, RZ, PT ;  /* 0x000000ff0400720c */ /* 0x000fe20003f26270 */
[----:B------:R-:W-:-:S04]  /*0170*/  IMAD.HI.U32 R5, R5, R8, RZ ;  /* 0x0000000805057227 */ /* 0x000fc800078e00ff */
[----:B------:R-:W-:-:S04]  /*0180*/  IMAD.MOV R6, RZ, RZ, -R5 ;  /* 0x000000ffff067224 */ /* 0x000fc800078e0a05 */
[----:B------:R-:W-:-:S05]  /*0190*/  IMAD R6, R7, R6, R8 ;  /* 0x0000000607067224 */ /* 0x000fca00078e0208 */
[----:B------:R-:W-:-:S13]  /*01a0*/  ISETP.GT.U32.AND P2, PT, R7, R6, PT ;  /* 0x000000060700720c */ /* 0x000fda0003f44070 */
[----:B------:R-:W-:Y:S01]  /*01b0*/  @!P2 IMAD.IADD R6, R6, 0x1, -R7 ;  /* 0x000000010606a824 */ /* 0x000fe200078e0a07 */
[----:B------:R-:W-:Y:S02]  /*01c0*/  @!P2 IADD3 R5, PT, PT, R5, 0x1, RZ ;  /* 0x000000010505a810 */ /* 0x000fe40007ffe0ff */
[----:B------:R-:W-:Y:S02]  /*01d0*/  ISETP.NE.AND P2, PT, R3, RZ, PT ;  /* 0x000000ff0300720c */ /* 0x000fe40003f45270 */
[----:B------:R-:W-:-:S13]  /*01e0*/  ISETP.GE.U32.AND P0, PT, R6, R7, PT ;  /* 0x000000070600720c */ /* 0x000fda0003f06070 */
[----:B------:R-:W-:-:S04]  /*01f0*/  @P0 VIADD R5, R5, 0x1 ;  /* 0x0000000105050836 */ /* 0x000fc80000000000 */
[----:B------:R-:W-:-:S05]  /*0200*/  IMAD.MOV.U32 R8, RZ, RZ, R5 ;  /* 0x000000ffff087224 */ /* 0x000fca00078e0005 */
[----:B------:R-:W-:Y:S02]  /*0210*/  @!P1 IADD3 R8, PT, PT, -R8, RZ, RZ ;  /* 0x000000ff08089210 */ /* 0x000fe40007ffe1ff */
[----:B------:R-:W-:-:S05]  /*0220*/  @!P2 LOP3.LUT R8, RZ, R3, RZ, 0x33, !PT ;  /* 0x00000003ff08a212 */ /* 0x000fca00078e33ff */
[----:B------:R-:W-:-:S04]  /*0230*/  IMAD.MOV R4, RZ, RZ, -R8 ;  /* 0x000000ffff047224 */ /* 0x000fc800078e0a08 */
[C---:B------:R-:W-:Y:S02]  /*0240*/  IMAD R9, R3.reuse, R4, R0 ;  /* 0x0000000403097224 */ /* 0x040fe400078e0200 */
[----:B------:R-:W-:-:S05]  /*0250*/  VIADD R0, R3, 0xffffffff ;  /* 0xffffffff03007836 */ /* 0x000fca0000000000 */
[----:B------:R-:W-:Y:S02]  /*0260*/  ISETP.GE.AND P0, PT, R9, R0, PT ;  /* 0x000000000900720c */ /* 0x000fe40003f06270 */
[C---:B------:R-:W-:Y:S02]  /*0270*/  VIMNMX R0, PT, PT, R8.reuse, R9, PT ;  /* 0x0000000908007248 */ /* 0x040fe40003fe0100 */
[----:B------:R-:W-:Y:S01]  /*0280*/  ISETP.LT.AND P0, PT, R8, R2, !P0 ;  /* 0x000000020800720c */ /* 0x000fe20004701270 */
[----:B------:R-:W-:-:S03]  /*0290*/  IMAD.MOV.U32 R2, RZ, RZ, 0x1 ;  /* 0x00000001ff027424 */ /* 0x000fc600078e00ff */
[----:B------:R-:W-:-:S13]  /*02a0*/  ISETP.GT.AND P0, PT, R0, RZ, P0 ;  /* 0x000000ff0000720c */ /* 0x000fda0000704270 */
[----:B------:R-:W1:Y:S01]  /*02b0*/  @!P0 LDC.64 R4, c[0x0][0x388] ;  /* 0x0000e200ff048b82 */ /* 0x000e620000000a00 */
[----:B------:R-:W-:-:S04]  /*02c0*/  @!P0 IMAD R7, R8, R3, R9 ;  /* 0x0000000308078224 */ /* 0x000fc800078e0209 */
[----:B-1----:R-:W-:-:S05]  /*02d0*/  @!P0 IMAD.WIDE R4, R7, 0x8, R4 ;  /* 0x0000000807048825 */ /* 0x002fca00078e0204 */
[----:B0-----:R0:W-:Y:S04]  /*02e0*/  @!P0 STG.E.U8 desc[UR4][R4.64], R2 ;  /* 0x0000000204008986 */ /* 0x0011e8000c101104 */
[----:B------:R0:W-:Y:S01]  /*02f0*/  @!P0 STG.E desc[UR4][R4.64+0x4], RZ ;  /* 0x000004ff04008986 */ /* 0x0001e2000c101904 */
[----:B------:R-:W-:Y:S05]  /*0300*/  @!P0 EXIT ;  /* 0x000000000000894d */ /* 0x000fea0003800000 */
[----:B------:R-:W1:Y:S01]  /*0310*/  LDC.64 R6, c[0x0][0x380] ;  /* 0x0000e000ff067b82 */ /* 0x000e620000000a00 */
[----:B------:R-:W-:Y:S01]  /*0320*/  VIADD R0, R8, 0xffffffff ;  /* 0xffffffff08007836 */ /* 0x000fe20000000000 */
[----:B------:R-:W2:Y:S03]  /*0330*/  LDCU.64 UR6, c[0x0][0x380] ;  /* 0x00007000ff0677ac */ /* 0x000ea60008000a00 */
[----:B------:R-:W-:-:S05]  /*0340*/  IMAD R0, R0, R3, RZ ;  /* 0x0000000300007224 */ /* 0x000fca00078e02ff */
[----:B0-----:R-:W-:Y:S01]  /*0350*/  LEA R2, R3, R0, 0x1 ;  /* 0x0000000003027211 */ /* 0x001fe200078e08ff */
[----:B------:R-:W-:-:S04]  /*0360*/  IMAD.IADD R0, R9, 0x1, R0 ;  /* 0x0000000109007824 */ /* 0x000fc800078e0200 */
[----:B------:R-:W-:-:S05]  /*0370*/  IMAD.IADD R8, R2, 0x1, -R3 ;  /* 0x0000000102087824 */ /* 0x000fca00078e0a03 */
[C---:B------:R-:W-:Y:S02]  /*0380*/  IADD3 R12, P1, PT, R9.reuse, R8, RZ ;  /* 0x00000008090c7210 */ /* 0x040fe40007f3e0ff */
[----:B------:R-:W-:Y:S01]  /*0390*/  IADD3 R9, PT, PT, R9, R2, RZ ;  /* 0x0000000209097210 */ /* 0x000fe20007ffe0ff */
[--C-:B-1----:R-:W-:Y:S01]  /*03a0*/  IMAD.WIDE R4, R0, 0x8, R6.reuse ;  /* 0x0000000800047825 */ /* 0x102fe200078e0206 */
[----:B------:R-:W-:Y:S02]  /*03b0*/  LEA.HI.X.SX32 R13, R8, RZ, 0x1, P1 ;  /* 0x000000ff080d7211 */ /* 0x000fe400008f0eff */
[----:B--2---:R-:W-:Y:S01]  /*03c0*/  LEA R8, P1, R12, UR6, 0x3 ;  /* 0x000000060c087c11 */ /* 0x004fe2000f8218ff */
[----:B------:R-:W-:Y:S01]  /*03d0*/  IMAD.WIDE R6, R9, 0x8, R6 ;  /* 0x0000000809067825 */ /* 0x000fe200078e0206 */
[----:B------:R-:W-:Y:S01]  /*03e0*/  IADD3 R10, P0, PT, R4, 0x4, RZ ;  /* 0x00000004040a7810 */ /* 0x000fe20007f1e0ff */
[----:B------:R-:W2:Y:S01]  /*03f0*/  LDG.E R2, desc[UR4][R4.64+0x4] ;  /* 0x0000040404027981 */ /* 0x000ea2000c1e1900 */
[----:B------:R-:W-:-:S03]  /*0400*/  LEA.HI.X R9, R12, UR7, R13, 0x3, P1 ;  /* 0x000000070c097c11 */ /* 0x000fc600088f1c0d */
[----:B------:R-:W-:Y:S01]  /*0410*/  IMAD.X R11, RZ, RZ, R5, P0 ;  /* 0x000000ffff0b7224 */ /* 0x000fe200000e0605 */
[----:B------:R-:W2:Y:S01]  /*0420*/  LDG.E R13, desc[UR4][R6.64+0x4] ;  /* 0x00000404060d7981 */ /* 0x000ea2000c1e1900 */
[----:B------:R-:W-:-:S03]  /*0430*/  IMAD.WIDE R10, R3, 0x8, R10 ;  /* 0x00000008030a7825 */ /* 0x000fc600078e020a */
[----:B------:R-:W2:Y:S04]  /*0440*/  LDG.E R12, desc[UR4][R8.64+-0x4] ;  /* 0xfffffc04080c7981 */ /* 0x000ea8000c1e1900 */
[----:B------:R-:W3:Y:S04]  /*0450*/  LDG.E R15, desc[UR4][R8.64+0xc] ;  /* 0x00000c04080f7981 */ /* 0x000ee8000c1e1900 */
[----:B------:R-:W4:Y:S04]  /*0460*/  LDG.E R10, desc[UR4][R10.64] ;  /* 0x000000040a0a7981 */ /* 0x000f28000c1e1900 */
[----:B------:R-:W3:Y:S04]  /*0470*/  LDG.E R14, desc[UR4][R4.64+-0x4] ;  /* 0xfffffc04040e7981 */ /* 0x000ee8000c1e1900 */
[----:B------:R-:W5:Y:S04]  /*0480*/  LDG.E R17, desc[UR4][R4.64+0xc] ;  /* 0x00000c0404117981 */ /* 0x000f68000c1e1900 */
[----:B------:R-:W5:Y:S04]  /*0490*/  LDG.E R16, desc[UR4][R6.64+-0x4] ;  /* 0xfffffc0406107981 */ /* 0x000f68000c1e1900 */
[----:B------:R-:W5:Y:S01]  /*04a0*/  LDG.E R19, desc[UR4][R6.64+0xc] ;  /* 0x00000c0406137981 */ /* 0x000f62000c1e1900 */
[----:B--2---:R-:W-:-:S02]  /*04b0*/  IADD3 R2, PT, PT, R12, R13, R2 ;  /* 0x0000000d0c027210 */ /* 0x004fc40007ffe002 */
[----:B----4-:R-:W-:Y:S02]  /*04c0*/  ISETP.NE.AND P0, PT, R10, 0x1, PT ;  /* 0x000000010a00780c */ /* 0x010fe40003f05270 */
[----:B---3--:R-:W-:Y:S02]  /*04d0*/  IADD3 R2, PT, PT, R14, R2, R15 ;  /* 0x000000020e027210 */ /* 0x008fe40007ffe00f */
[----:B------:R-:W-:Y:S02]  /*04e0*/  IADD3 R13, PT, PT, R0, R3, RZ ;  /* 0x00000003000d7210 */ /* 0x000fe40007ffe0ff */
[----:B-----5:R-:W-:-:S05]  /*04f0*/  IADD3 R2, PT, PT, R16, R2, R17 ;  /* 0x0000000210027210 */ /* 0x020fca0007ffe011 */
[----:B------:R-:W-:Y:S02]  /*0500*/  IMAD.IADD R2, R2, 0x1, R19 ;  /* 0x0000000102027824 */ /* 0x000fe400078e0213 */
[----:B------:R-:W-:Y:S05]  /*0510*/  @P0 BRA `(.L_x_0) ;  /* 0x0000000000380947 */ /* 0x000fea0003800000 */
[----:B------:R-:W-:-:S04]  /*0520*/  IADD3 R0, PT, PT, R2, -0x4, RZ ;  /* 0xfffffffc02007810 */ /* 0x000fc80007ffe0ff */
[----:B------:R-:W-:-:S13]  /*0530*/  ISETP.GT.U32.AND P0, PT, R0, -0x3, PT ;  /* 0xfffffffd0000780c */ /* 0x000fda0003f04070 */
[----:B------:R-:W0:Y:S02]  /*0540*/  @!P0 LDC.64 R2, c[0x0][0x388] ;  /* 0x0000e200ff028b82 */ /* 0x000e240000000a00 */
[----:B0-----:R-:W-:-:S05]  /*0550*/  @!P0 IMAD.WIDE R2, R13, 0x8, R2 ;  /* 0x000000080d028825 */ /* 0x001fca00078e0202 */
[----:B------:R0:W-:Y:S01]  /*0560*/  @!P0 STG.E desc[UR4][R2.64+0x4], RZ ;  /* 0x000004ff02008986 */ /* 0x0001e2000c101904 */
[----:B------:R-:W-:Y:S05]  /*0570*/  @!P0 EXIT ;  /* 0x000000000000894d */ /* 0x000fea0003800000 */
[----:B0-----:R-:W0:Y:S02]  /*0580*/  LDC.64 R2, c[0x0][0x388] ;  /* 0x0000e200ff027b82 */ /* 0x001e240000000a00 */
[----:B0-----:R-:W-:-:S05]  /*0590*/  IMAD.WIDE R2, R13, 0x8, R2 ;  /* 0x000000080d027825 */ /* 0x001fca00078e0202 */
[----:B------:R-:W2:Y:S02]  /*05a0*/  LDG.E.U8 R0, desc[UR4][R2.64] ;  /* 0x0000000402007981 */ /* 0x000ea4000c1e1100 */
[----:B--2---:R-:W-:-:S13]  /*05b0*/  ISETP.NE.AND P0, PT, R0, RZ, PT ;  /* 0x000000ff0000720c */ /* 0x004fda0003f05270 */
[----:B------:R-:W-:Y:S05]  /*05c0*/  @P0 EXIT ;  /* 0x000000000000094d */ /* 0x000fea0003800000 */
[----:B------:R-:W-:-:S05]  /*05d0*/  IMAD.MOV.U32 R5, RZ, RZ, 0x1 ;  /* 0x00000001ff057424 */ /* 0x000fca00078e00ff */
[----:B------:R-:W-:Y:S01]  /*05e0*/  STG.E desc[UR4][R2.64+0x4], R5 ;  /* 0x0000040502007986 */ /* 0x000fe2000c101904 */
[----:B------:R-:W-:Y:S05]  /*05f0*/  EXIT ;  /* 0x000000000000794d */ /* 0x000fea0003800000 */
.L_x_0:
[----:B------:R-:W-:-:S13]  /*0600*/  ISETP.NE.AND P0, PT, R2, 0x3, PT ;  /* 0x000000030200780c */ /* 0x000fda0003f05270 */
[----:B------:R-:W-:Y:S05]  /*0610*/  @P0 BRA `(.L_x_1) ;  /* 0x0000000000200947 */ /* 0x000fea0003800000 */
[----:B------:R-:W0:Y:S02]  /*0620*/  LDC.64 R2, c[0x0][0x388] ;  /* 0x0000e200ff027b82 */ /* 0x000e240000000a00 */
[----:B0-----:R-:W-:-:S05]  /*0630*/  IMAD.WIDE R2, R13, 0x8, R2 ;  /* 0x000000080d027825 */ /* 0x001fca00078e0202 */
[----:B------:R-:W2:Y:S02]  /*0640*/  LDG.E.U8 R0, desc[UR4][R2.64] ;  /* 0x0000000402007981 */ /* 0x000ea4000c1e1100 */
[----:B--2---:R-:W-:-:S13]  /*0650*/  ISETP.NE.AND P0, PT, R0, RZ, PT ;  /* 0x000000ff0000720c */ /* 0x004fda0003f05270 */
[----:B------:R-:W-:Y:S05]  /*0660*/  @P0 EXIT ;  /* 0x000000000000094d */ /* 0x000fea0003800000 */
[----:B------:R-:W-:-:S05]  /*0670*/  MOV R5, 0x1 ;  /* 0x0000000100057802 */ /* 0x000fca0000000f00 */
[----:B------:R-:W-:Y:S01]  /*0680*/  STG.E desc[UR4][R2.64+0x4], R5 ;  /* 0x0000040502007986 */ /* 0x000fe2000c101904 */
[----:B------:R-:W-:Y:S05]  /*0690*/  EXIT ;  /* 0x000000000000794d */ /* 0x000fea0003800000 */
.L_x_1:
[----:B------:R-:W0:Y:S02]  /*06a0*/  LDC.64 R2, c[0x0][0x388] ;  /* 0x0000e200ff027b82 */ /* 0x000e240000000a00 */
[----:B0-----:R-:W-:-:S05]  /*06b0*/  IMAD.WIDE R2, R13, 0x8, R2 ;  /* 0x000000080d027825 */ /* 0x001fca00078e0202 */
[----:B------:R-:W-:Y:S01]  /*06c0*/  STG.E desc[UR4][R2.64+0x4], RZ ;  /* 0x000004ff02007986 */ /* 0x000fe2000c101904 */
[----:B------:R-:W-:Y:S05]  /*06d0*/  EXIT ;  /* 0x000000000000794d */ /* 0x000fea0003800000 */
.L_x_2:
[----:B------:R-:W-:-:S00]  /*06e0*/  BRA `(.L_x_2) ;  /* 0xfffffffc00fc7947 */ /* 0x000fc0000383ffff */
[----:B------:R-:W-:-:S00]  /*06f0*/  NOP ;  /* 0x0000000000007918 */ /* 0x000fc00000000000 */
        /* <DEDUP_REMOVED lines=8> */
.L_x_3:


//--------------------- .nv.shared.reserved.0     --------------------------
	.section	.nv.shared.reserved.0,"aw",@nobits
	.weak		__nv_reservedSMEM_offset_0_alias
	.size		__nv_reservedSMEM_offset_0_alias, 0, 64
	.other		__nv_reservedSMEM_offset_0_alias,@"STO_CUDA_RESERVED_SHARED STV_DEFAULT"
__nv_reservedSMEM_offset_0_alias:
	.zero		0
	.zero		64


//--------------------- .nv.constant0._Z14processSectionP4cellS0_ii --------------------------
	.section	.nv.constant0._Z14processSectionP4cellS0_ii,"a",@progbits
	.sectionflags	@""
	.align	4
.nv.constant0._Z14processSectionP4cellS0_ii:
	.zero		920


//--------------------- SYMBOLS --------------------------

	.type		.nv.reservedSmem.offset0,@object
	.size		.nv.reservedSmem.offset0,0x4
